	.headerflags	@"EF_CUDA_TEXMODE_UNIFIED EF_CUDA_64BIT_ADDRESS EF_CUDA_ACCELERATORS EF_CUDA_SM90 EF_CUDA_VIRTUAL_SM(EF_CUDA_SM90)"
	.elftype	@"ET_EXEC"


//--------------------- .nv.info                  --------------------------
	.section	.nv.info,"",@"SHT_CUDA_INFO"
	.align	4


	//----- nvinfo : EIATTR_REGCOUNT
	.align		4
        /*0000*/ 	.byte	0x04, 0x2f
        /*0002*/ 	.short	(.L_3 - .L_2)
	.align		4
.L_2:
        /*0004*/ 	.word	index@(triton_poi_fused_add_div_sqrt_19)
        /*0008*/ 	.word	0x0000000e


	//----- nvinfo : EIATTR_MIN_STACK_SIZE
	.align		4
.L_3:
        /*000c*/ 	.byte	0x04, 0x12
        /*000e*/ 	.short	(.L_5 - .L_4)
	.align		4
.L_4:
        /*0010*/ 	.word	index@(triton_poi_fused_add_div_sqrt_19)
        /*0014*/ 	.word	0x00000000


	//----- nvinfo : EIATTR_FRAME_SIZE
	.align		4
.L_5:
        /*0018*/ 	.byte	0x04, 0x11
        /*001a*/ 	.short	(.L_7 - .L_6)
	.align		4
.L_6:
        /*001c*/ 	.word	index@(triton_poi_fused_add_div_sqrt_19)
        /*0020*/ 	.word	0x00000000


	//----- nvinfo : EIATTR_MIN_STACK_SIZE
	.align		4
.L_7:
        /*0024*/ 	.byte	0x04, 0x12
        /*0026*/ 	.short	(.L_9 - .L_8)
	.align		4
.L_8:
        /*0028*/ 	.word	index@(triton_poi_fused_add_div_sqrt_19)
        /*002c*/ 	.word	0x00000000
.L_9:


//--------------------- .nv.info.triton_poi_fused_add_div_sqrt_19 --------------------------
	.section	.nv.info.triton_poi_fused_add_div_sqrt_19,"",@"SHT_CUDA_INFO"
	.sectionflags	@""
	.align	4


	//----- nvinfo : EIATTR_CUDA_API_VERSION
	.align		4
        /*0000*/ 	.byte	0x04, 0x37
        /*0002*/ 	.short	(.L_11 - .L_10)
.L_10:
        /*0004*/ 	.word	0x0000007c


	//----- nvinfo : EIATTR_KPARAM_INFO
	.align		4
.L_11:
        /*0008*/ 	.byte	0x04, 0x17
        /*000a*/ 	.short	(.L_13 - .L_12)
.L_12:
        /*000c*/ 	.word	0x00000000
        /*0010*/ 	.short	0x0002
        /*0012*/ 	.short	0x0010
        /*0014*/ 	.byte	0x00, 0xf0, 0x11, 0x00


	//----- nvinfo : EIATTR_KPARAM_INFO
	.align		4
.L_13:
        /*0018*/ 	.byte	0x04, 0x17
        /*001a*/ 	.short	(.L_15 - .L_14)
.L_14:
        /*001c*/ 	.word	0x00000000
        /*0020*/ 	.short	0x0001
        /*0022*/ 	.short	0x0008
        /*0024*/ 	.byte	0x00, 0xf4, 0x21, 0x00


	//----- nvinfo : EIATTR_KPARAM_INFO
	.align		4
.L_15:
        /*0028*/ 	.byte	0x04, 0x17
        /*002a*/ 	.short	(.L_17 - .L_16)
.L_16:
        /*002c*/ 	.word	0x00000000
        /*0030*/ 	.short	0x0000
        /*0032*/ 	.short	0x0000
        /*0034*/ 	.byte	0x00, 0xf4, 0x21, 0x00


	//----- nvinfo : EIATTR_SPARSE_MMA_MASK
	.align		4
.L_17:
        /*0038*/ 	.byte	0x03, 0x50
        /*003a*/ 	.short	0x0000


	//----- nvinfo : EIATTR_MAXREG_COUNT
	.align		4
        /*003c*/ 	.byte	0x03, 0x1b
        /*003e*/ 	.short	0x00ff


	//----- nvinfo : EIATTR_EXIT_INSTR_OFFSETS
	.align		4
        /*0040*/ 	.byte	0x04, 0x1c
        /*0042*/ 	.short	(.L_19 - .L_18)


	//   ....[0]....
.L_18:
        /*0044*/ 	.word	0x000002d0


	//   ....[1]....
        /*0048*/ 	.word	0x000002f0


	//----- nvinfo : EIATTR_REQNTID
	.align		4
.L_19:
        /*004c*/ 	.byte	0x04, 0x10
        /*004e*/ 	.short	(.L_21 - .L_20)
.L_20:
        /*0050*/ 	.word	0x00000080
        /*0054*/ 	.word	0x00000001
        /*0058*/ 	.word	0x00000001


	//----- nvinfo : EIATTR_CBANK_PARAM_SIZE
	.align		4
.L_21:
        /*005c*/ 	.byte	0x03, 0x19
        /*005e*/ 	.short	0x0014


	//----- nvinfo : EIATTR_PARAM_CBANK
	.align		4
        /*0060*/ 	.byte	0x04, 0x0a
        /*0062*/ 	.short	(.L_23 - .L_22)
	.align		4
.L_22:
        /*0064*/ 	.word	index@(.nv.constant0.triton_poi_fused_add_div_sqrt_19)
        /*0068*/ 	.short	0x0210
        /*006a*/ 	.short	0x0014


	//----- nvinfo : EIATTR_SW_WAR
	.align		4
.L_23:
        /*006c*/ 	.byte	0x04, 0x36
        /*006e*/ 	.short	(.L_25 - .L_24)
.L_24:
        /*0070*/ 	.word	0x00000008
.L_25:


//--------------------- .nv.callgraph             --------------------------
	.section	.nv.callgraph,"",@"SHT_CUDA_CALLGRAPH"
	.align	4
	.sectionentsize	8
	.align		4
        /*0000*/ 	.word	0x00000000
	.align		4
        /*0004*/ 	.word	0xffffffff
	.align		4
        /*0008*/ 	.word	0x00000000
	.align		4
        /*000c*/ 	.word	0xfffffffe
	.align		4
        /*0010*/ 	.word	0x00000000
	.align		4
        /*0014*/ 	.word	0xfffffffd
	.align		4
        /*0018*/ 	.word	0x00000000
	.align		4
        /*001c*/ 	.word	0xfffffffc


//--------------------- .nv.constant4             --------------------------
	.section	.nv.constant4,"a",@progbits
	.align	8
	.align		8
.nv.constant4:
        /*0000*/ 	.dword	_$_str
	.align		8
        /*0008*/ 	.dword	_$_str_$_2


//--------------------- .text.triton_poi_fused_add_div_sqrt_19 --------------------------
	.section	.text.triton_poi_fused_add_div_sqrt_19,"ax",@progbits
	.align	128
        .global         triton_poi_fused_add_div_sqrt_19
        .type           triton_poi_fused_add_div_sqrt_19,@function
        .size           triton_poi_fused_add_div_sqrt_19,(.L_x_1 - triton_poi_fused_add_div_sqrt_19)
        .other          triton_poi_fused_add_div_sqrt_19,@"STO_CUDA_ENTRY STV_DEFAULT"
triton_poi_fused_add_div_sqrt_19:
.text.triton_poi_fused_add_div_sqrt_19:
[----:B------:R-:W0:Y:S02]  /*0000*/  LDC R1, c[0x0][0x28] ;  /* 0x00000a00ff017b82 */ /* 0x000e240000000800 */
[----:B------:R-:W1:Y:S01]  /*0010*/  S2R R0, SR_TID.X ;  /* 0x0000000000007919 */ /* 0x000e620000002100 */
[----:B------:R-:W2:Y:S01]  /*0020*/  LDC.64 R2, c[0x0][0x218] ;  /* 0x00008600ff027b82 */ /* 0x000ea20000000a00 */
[----:B------:R-:W-:Y:S01]  /*0030*/  ULDC.64 UR4, c[0x0][0x208] ;  /* 0x0000820000047ab9 */ /* 0x000fe20000000a00 */
[----:B------:R-:W3:Y:S01]  /*0040*/  S2R R9, SR_CTAID.X ;  /* 0x0000000000097919 */ /* 0x000ee20000002500 */
[----:B-1----:R-:W-:-:S04]  /*0050*/  SHF.L.U32 R0, R0, 0x1, RZ ;  /* 0x0000000100007819 */ /* 0x002fc800000006ff */
[----:B------:R-:W-:-:S04]  /*0060*/  LOP3.LUT R0, R0, 0xfe, RZ, 0xc0, !PT ;  /* 0x000000fe00007812 */ /* 0x000fc800078ec0ff */
[----:B---3--:R-:W-:-:S04]  /*0070*/  LEA R9, R9, R0, 0x8 ;  /* 0x0000000009097211 */ /* 0x008fc800078e40ff */
[----:B------:R-:W-:Y:S01]  /*0080*/  IADD3 R0, R9, 0x1, RZ ;  /* 0x0000000109007810 */ /* 0x000fe20007ffe0ff */
[C---:B------:R-:W-:Y:S01]  /*0090*/  IMAD.HI R4, R9.reuse, 0x5397829d, RZ ;  /* 0x5397829d09047827 */ /* 0x040fe200078e02ff */
[----:B------:R-:W-:-:S03]  /*00a0*/  ISETP.GE.AND P2, PT, R9, 0xc400, PT ;  /* 0x0000c4000900780c */ /* 0x000fc60003f46270 */
[----:B------:R-:W-:Y:S01]  /*00b0*/  IMAD.HI R7, R0, 0x5397829d, RZ ;  /* 0x5397829d00077827 */ /* 0x000fe200078e02ff */
[----:B------:R-:W-:-:S04]  /*00c0*/  SHF.R.U32.HI R5, RZ, 0x1f, R4 ;  /* 0x0000001fff057819 */ /* 0x000fc80000011604 */
[----:B------:R-:W-:Y:S02]  /*00d0*/  SHF.R.U32.HI R8, RZ, 0x1f, R7 ;  /* 0x0000001fff087819 */ /* 0x000fe40000011607 */
[CC--:B------:R-:W-:Y:S02]  /*00e0*/  LEA.HI.SX32 R6, R4.reuse, R5.reuse, 0x1c ;  /* 0x0000000504067211 */ /* 0x0c0fe400078fe2ff */
[----:B------:R-:W-:Y:S02]  /*00f0*/  LEA.HI.SX32 R7, R7, R8, 0x1c ;  /* 0x0000000807077211 */ /* 0x000fe400078fe2ff */
[----:B------:R-:W-:Y:S01]  /*0100*/  LEA.HI.SX32 R10, R4, R5, 0x14 ;  /* 0x00000005040a7211 */ /* 0x000fe200078fa2ff */
[----:B------:R-:W-:Y:S01]  /*0110*/  IMAD R6, R6, -0x31, R9 ;  /* 0xffffffcf06067824 */ /* 0x000fe200078e0209 */
[----:B------:R-:W-:Y:S01]  /*0120*/  MOV R8, RZ ;  /* 0x000000ff00087202 */ /* 0x000fe20000000f00 */
[----:B------:R-:W-:Y:S01]  /*0130*/  IMAD R7, R7, -0x31, R0 ;  /* 0xffffffcf07077824 */ /* 0x000fe200078e0200 */
[----:B------:R-:W-:Y:S01]  /*0140*/  HFMA2.MMA R0, -RZ, RZ, 0, 0 ;  /* 0x00000000ff007435 */ /* 0x000fe200000001ff */
[----:B------:R-:W-:-:S02]  /*0150*/  IMAD R5, R10, 0x31, R6 ;  /* 0x000000310a057824 */ /* 0x000fc400078e0206 */
[----:B------:R-:W-:Y:S02]  /*0160*/  IMAD R7, R10, 0x31, R7 ;  /* 0x000000310a077824 */ /* 0x000fe400078e0207 */
[----:B--2---:R-:W-:-:S04]  /*0170*/  IMAD.WIDE R4, R5, 0x4, R2 ;  /* 0x0000000405047825 */ /* 0x004fc800078e0202 */
[----:B------:R-:W-:Y:S01]  /*0180*/  IMAD.WIDE R6, R7, 0x4, R2 ;  /* 0x0000000407067825 */ /* 0x000fe200078e0202 */
[----:B------:R-:W2:Y:S01]  /*0190*/  @!P2 LDG.E.EL R0, desc[UR4][R4.64] ;  /* 0x000000040400a981 */ /* 0x000ea2000c2e1900 */
[----:B------:R-:W1:Y:S03]  /*01a0*/  LDC.64 R2, c[0x0][0x210] ;  /* 0x00008400ff027b82 */ /* 0x000e660000000a00 */
[----:B------:R-:W3:Y:S01]  /*01b0*/  @!P2 LDG.E.EL R8, desc[UR4][R6.64] ;  /* 0x000000040608a981 */ /* 0x000ee2000c2e1900 */
[----:B------:R-:W-:Y:S01]  /*01c0*/  CS2R R10, SRZ ;  /* 0x00000000000a7805 */ /* 0x000fe2000001ff00 */
[----:B-1----:R-:W-:-:S05]  /*01d0*/  IMAD.WIDE R2, R9, 0x4, R2 ;  /* 0x0000000409027825 */ /* 0x002fca00078e0202 */
[----:B------:R-:W4:Y:S01]  /*01e0*/  @!P2 LDG.E.64 R10, desc[UR4][R2.64] ;  /* 0x00000004020aa981 */ /* 0x000f22000c1e1b00 */
[----:B--2---:R-:W1:Y:S08]  /*01f0*/  MUFU.SQRT R0, R0 ;  /* 0x0000000000007308 */ /* 0x004e700000002000 */
[----:B---3--:R-:W2:Y:S01]  /*0200*/  MUFU.SQRT R8, R8 ;  /* 0x0000000800087308 */ /* 0x008ea20000002000 */
[----:B-1----:R-:W-:-:S05]  /*0210*/  FADD R9, R0, 1.00000001335143196e-10 ;  /* 0x2edbe6ff00097421 */ /* 0x002fca0000000000 */
[----:B------:R-:W-:Y:S01]  /*0220*/  FSETP.GT.AND P0, PT, R9, 8.50705917302346158658e+37, PT ;  /* 0x7e8000000900780b */ /* 0x000fe20003f04000 */
[----:B--2---:R-:W-:-:S05]  /*0230*/  FADD R4, R8, 1.00000001335143196e-10 ;  /* 0x2edbe6ff08047421 */ /* 0x004fca0000000000 */
[----:B------:R-:W-:-:S07]  /*0240*/  FSETP.GT.AND P1, PT, R4, 8.50705917302346158658e+37, PT ;  /* 0x7e8000000400780b */ /* 0x000fce0003f24000 */
[----:B------:R-:W-:Y:S01]  /*0250*/  @P0 FMUL R9, R9, 0.25 ;  /* 0x3e80000009090820 */ /* 0x000fe20000400000 */
[----:B----4-:R-:W-:-:S05]  /*0260*/  @P0 FMUL R10, R10, 0.25 ;  /* 0x3e8000000a0a0820 */ /* 0x010fca0000400000 */
[----:B------:R-:W1:Y:S01]  /*0270*/  MUFU.RCP R9, R9 ;  /* 0x0000000900097308 */ /* 0x000e620000001000 */
[----:B------:R-:W-:Y:S01]  /*0280*/  @P1 FMUL R4, R4, 0.25 ;  /* 0x3e80000004041820 */ /* 0x000fe20000400000 */
[----:B------:R-:W-:-:S06]  /*0290*/  @P1 FMUL R11, R11, 0.25 ;  /* 0x3e8000000b0b1820 */ /* 0x000fcc0000400000 */
[----:B------:R-:W2:Y:S01]  /*02a0*/  MUFU.RCP R4, R4 ;  /* 0x0000000400047308 */ /* 0x000ea20000001000 */
[----:B-1----:R-:W-:Y:S01]  /*02b0*/  FMUL R10, R9, R10 ;  /* 0x0000000a090a7220 */ /* 0x002fe20000400000 */
[----:B--2---:R-:W-:Y:S01]  /*02c0*/  FMUL R11, R4, R11 ;  /* 0x0000000b040b7220 */ /* 0x004fe20000400000 */
[----:B------:R-:W-:Y:S06]  /*02d0*/  @P2 EXIT ;  /* 0x000000000000294d */ /* 0x000fec0003800000 */
[----:B------:R-:W-:Y:S01]  /*02e0*/  STG.E.64 desc[UR4][R2.64], R10 ;  /* 0x0000000a02007986 */ /* 0x000fe2000c101b04 */
[----:B------:R-:W-:Y:S05]  /*02f0*/  EXIT ;  /* 0x000000000000794d */ /* 0x000fea0003800000 */
.L_x_0:
[----:B------:R-:W-:-:S00]  /*0300*/  BRA `(.L_x_0) ;  /* 0xfffffffc00fc7947 */ /* 0x000fc0000383ffff */
[----:B------:R-:W-:-:S00]  /*0310*/  NOP ;  /* 0x0000000000007918 */ /* 0x000fc00000000000 */
        /* <DEDUP_REMOVED lines=14> */
.L_x_1:


//--------------------- .nv.global.init           --------------------------
	.section	.nv.global.init,"aw",@progbits
.nv.global.init:
	.type		_$_str,@object
	.size		_$_str,(_$_str_$_2 - _$_str)
_$_str:
        /*0000*/ 	.byte	0x5f, 0x5f, 0x43, 0x55, 0x44, 0x41, 0x5f, 0x46, 0x54, 0x5a, 0x00
	.type		_$_str_$_2,@object
	.size		_$_str_$_2,(.L_1 - _$_str_$_2)
_$_str_$_2:
        /*000b*/ 	.byte	0x5f, 0x5f, 0x43, 0x55, 0x44, 0x41, 0x5f, 0x50, 0x52, 0x45, 0x43, 0x5f, 0x53, 0x51, 0x52, 0x54
        /*001b*/ 	.byte	0x00
.L_1:


//--------------------- .nv.constant0.triton_poi_fused_add_div_sqrt_19 --------------------------
	.section	.nv.constant0.triton_poi_fused_add_div_sqrt_19,"a",@progbits
	.sectionflags	@""
	.align	4
.nv.constant0.triton_poi_fused_add_div_sqrt_19:
	.zero		548
